	.headerflags	@"EF_CUDA_TEXMODE_UNIFIED EF_CUDA_64BIT_ADDRESS EF_CUDA_ACCELERATORS EF_CUDA_SM90 EF_CUDA_VIRTUAL_SM(EF_CUDA_SM90)"
	.elftype	@"ET_EXEC"


//--------------------- .nv.info                  --------------------------
	.section	.nv.info,"",@"SHT_CUDA_INFO"
	.align	4


	//----- nvinfo : EIATTR_REGCOUNT
	.align		4
        /*0000*/ 	.byte	0x04, 0x2f
        /*0002*/ 	.short	(.L_1 - .L_0)
	.align		4
.L_0:
        /*0004*/ 	.word	index@(triton_per_fused_abs_convolution_max_pool2d_with_indices_mean_relu_sub_16)
        /*0008*/ 	.word	0x00000019


	//----- nvinfo : EIATTR_MIN_STACK_SIZE
	.align		4
.L_1:
        /*000c*/ 	.byte	0x04, 0x12
        /*000e*/ 	.short	(.L_3 - .L_2)
	.align		4
.L_2:
        /*0010*/ 	.word	index@(triton_per_fused_abs_convolution_max_pool2d_with_indices_mean_relu_sub_16)
        /*0014*/ 	.word	0x00000000


	//----- nvinfo : EIATTR_FRAME_SIZE
	.align		4
.L_3:
        /*0018*/ 	.byte	0x04, 0x11
        /*001a*/ 	.short	(.L_5 - .L_4)
	.align		4
.L_4:
        /*001c*/ 	.word	index@(triton_per_fused_abs_convolution_max_pool2d_with_indices_mean_relu_sub_16)
        /*0020*/ 	.word	0x00000000


	//----- nvinfo : EIATTR_MIN_STACK_SIZE
	.align		4
.L_5:
        /*0024*/ 	.byte	0x04, 0x12
        /*0026*/ 	.short	(.L_7 - .L_6)
	.align		4
.L_6:
        /*0028*/ 	.word	index@(triton_per_fused_abs_convolution_max_pool2d_with_indices_mean_relu_sub_16)
        /*002c*/ 	.word	0x00000000
.L_7:


//--------------------- .nv.info.triton_per_fused_abs_convolution_max_pool2d_with_indices_mean_relu_sub_16 --------------------------
	.section	.nv.info.triton_per_fused_abs_convolution_max_pool2d_with_indices_mean_relu_sub_16,"",@"SHT_CUDA_INFO"
	.sectionflags	@""
	.align	4


	//----- nvinfo : EIATTR_CUDA_API_VERSION
	.align		4
        /*0000*/ 	.byte	0x04, 0x37
        /*0002*/ 	.short	(.L_9 - .L_8)
.L_8:
        /*0004*/ 	.word	0x0000007c


	//----- nvinfo : EIATTR_KPARAM_INFO
	.align		4
.L_9:
        /*0008*/ 	.byte	0x04, 0x17
        /*000a*/ 	.short	(.L_11 - .L_10)
.L_10:
        /*000c*/ 	.word	0x00000000
        /*0010*/ 	.short	0x0005
        /*0012*/ 	.short	0x0024
        /*0014*/ 	.byte	0x00, 0xf0, 0x11, 0x00


	//----- nvinfo : EIATTR_KPARAM_INFO
	.align		4
.L_11:
        /*0018*/ 	.byte	0x04, 0x17
        /*001a*/ 	.short	(.L_13 - .L_12)
.L_12:
        /*001c*/ 	.word	0x00000000
        /*0020*/ 	.short	0x0004
        /*0022*/ 	.short	0x0020
        /*0024*/ 	.byte	0x00, 0xf0, 0x11, 0x00


	//----- nvinfo : EIATTR_KPARAM_INFO
	.align		4
.L_13:
        /*0028*/ 	.byte	0x04, 0x17
        /*002a*/ 	.short	(.L_15 - .L_14)
.L_14:
        /*002c*/ 	.word	0x00000000
        /*0030*/ 	.short	0x0003
        /*0032*/ 	.short	0x0018
        /*0034*/ 	.byte	0x00, 0xf4, 0x21, 0x00


	//----- nvinfo : EIATTR_KPARAM_INFO
	.align		4
.L_15:
        /*0038*/ 	.byte	0x04, 0x17
        /*003a*/ 	.short	(.L_17 - .L_16)
.L_16:
        /*003c*/ 	.word	0x00000000
        /*0040*/ 	.short	0x0002
        /*0042*/ 	.short	0x0010
        /*0044*/ 	.byte	0x00, 0xf4, 0x21, 0x00


	//----- nvinfo : EIATTR_KPARAM_INFO
	.align		4
.L_17:
        /*0048*/ 	.byte	0x04, 0x17
        /*004a*/ 	.short	(.L_19 - .L_18)
.L_18:
        /*004c*/ 	.word	0x00000000
        /*0050*/ 	.short	0x0001
        /*0052*/ 	.short	0x0008
        /*0054*/ 	.byte	0x00, 0xf4, 0x21, 0x00


	//----- nvinfo : EIATTR_KPARAM_INFO
	.align		4
.L_19:
        /*0058*/ 	.byte	0x04, 0x17
        /*005a*/ 	.short	(.L_21 - .L_20)
.L_20:
        /*005c*/ 	.word	0x00000000
        /*0060*/ 	.short	0x0000
        /*0062*/ 	.short	0x0000
        /*0064*/ 	.byte	0x00, 0xf4, 0x21, 0x00


	//----- nvinfo : EIATTR_SPARSE_MMA_MASK
	.align		4
.L_21:
        /*0068*/ 	.byte	0x03, 0x50
        /*006a*/ 	.short	0x0000


	//----- nvinfo : EIATTR_MAXREG_COUNT
	.align		4
        /*006c*/ 	.byte	0x03, 0x1b
        /*006e*/ 	.short	0x00ff


	//----- nvinfo : EIATTR_COOP_GROUP_MASK_REGIDS
	.align		4
        /*0070*/ 	.byte	0x04, 0x29
        /*0072*/ 	.short	(.L_23 - .L_22)


	//   ....[0]....
.L_22:
        /*0074*/ 	.word	0xffffffff


	//   ....[1]....
        /*0078*/ 	.word	0xffffffff


	//   ....[2]....
        /*007c*/ 	.word	0xffffffff


	//   ....[3]....
        /*0080*/ 	.word	0xffffffff


	//   ....[4]....
        /*0084*/ 	.word	0xffffffff


	//   ....[5]....
        /*0088*/ 	.word	0xffffffff


	//----- nvinfo : EIATTR_COOP_GROUP_INSTR_OFFSETS
	.align		4
.L_23:
        /*008c*/ 	.byte	0x04, 0x28
        /*008e*/ 	.short	(.L_25 - .L_24)


	//   ....[0]....
.L_24:
        /*0090*/ 	.word	0x000004f0


	//   ....[1]....
        /*0094*/ 	.word	0x00000510


	//   ....[2]....
        /*0098*/ 	.word	0x00000530


	//   ....[3]....
        /*009c*/ 	.word	0x00000550


	//   ....[4]....
        /*00a0*/ 	.word	0x00000580


	//   ....[5]....
        /*00a4*/ 	.word	0x00000640


	//----- nvinfo : EIATTR_EXIT_INSTR_OFFSETS
	.align		4
.L_25:
        /*00a8*/ 	.byte	0x04, 0x1c
        /*00aa*/ 	.short	(.L_27 - .L_26)


	//   ....[0]....
.L_26:
        /*00ac*/ 	.word	0x00000690


	//   ....[1]....
        /*00b0*/ 	.word	0x000006e0


	//----- nvinfo : EIATTR_REQNTID
	.align		4
.L_27:
        /*00b4*/ 	.byte	0x04, 0x10
        /*00b6*/ 	.short	(.L_29 - .L_28)
.L_28:
        /*00b8*/ 	.word	0x00000040
        /*00bc*/ 	.word	0x00000001
        /*00c0*/ 	.word	0x00000001


	//----- nvinfo : EIATTR_CBANK_PARAM_SIZE
	.align		4
.L_29:
        /*00c4*/ 	.byte	0x03, 0x19
        /*00c6*/ 	.short	0x0028


	//----- nvinfo : EIATTR_PARAM_CBANK
	.align		4
        /*00c8*/ 	.byte	0x04, 0x0a
        /*00ca*/ 	.short	(.L_31 - .L_30)
	.align		4
.L_30:
        /*00cc*/ 	.word	index@(.nv.constant0.triton_per_fused_abs_convolution_max_pool2d_with_indices_mean_relu_sub_16)
        /*00d0*/ 	.short	0x0210
        /*00d2*/ 	.short	0x0028


	//----- nvinfo : EIATTR_SW_WAR
	.align		4
.L_31:
        /*00d4*/ 	.byte	0x04, 0x36
        /*00d6*/ 	.short	(.L_33 - .L_32)
.L_32:
        /*00d8*/ 	.word	0x00000008
.L_33:


//--------------------- .nv.callgraph             --------------------------
	.section	.nv.callgraph,"",@"SHT_CUDA_CALLGRAPH"
	.align	4
	.sectionentsize	8
	.align		4
        /*0000*/ 	.word	0x00000000
	.align		4
        /*0004*/ 	.word	0xffffffff
	.align		4
        /*0008*/ 	.word	0x00000000
	.align		4
        /*000c*/ 	.word	0xfffffffe
	.align		4
        /*0010*/ 	.word	0x00000000
	.align		4
        /*0014*/ 	.word	0xfffffffd
	.align		4
        /*0018*/ 	.word	0x00000000
	.align		4
        /*001c*/ 	.word	0xfffffffc


//--------------------- .text.triton_per_fused_abs_convolution_max_pool2d_with_indices_mean_relu_sub_16 --------------------------
	.section	.text.triton_per_fused_abs_convolution_max_pool2d_with_indices_mean_relu_sub_16,"ax",@progbits
	.sectionflags	@"SHF_BARRIERS=1"
	.align	128
        .global         triton_per_fused_abs_convolution_max_pool2d_with_indices_mean_relu_sub_16
        .type           triton_per_fused_abs_convolution_max_pool2d_with_indices_mean_relu_sub_16,@function
        .size           triton_per_fused_abs_convolution_max_pool2d_with_indices_mean_relu_sub_16,(.L_x_1 - triton_per_fused_abs_convolution_max_pool2d_with_indices_mean_relu_sub_16)
        .other          triton_per_fused_abs_convolution_max_pool2d_with_indices_mean_relu_sub_16,@"STO_CUDA_ENTRY STV_DEFAULT"
triton_per_fused_abs_convolution_max_pool2d_with_indices_mean_relu_sub_16:
.text.triton_per_fused_abs_convolution_max_pool2d_with_indices_mean_relu_sub_16:
[----:B------:R-:W0:Y:S01]  /*0000*/  LDC R1, c[0x0][0x28] ;  /* 0x00000a00ff017b82 */ /* 0x000e220000000800 */
[----:B------:R-:W1:Y:S07]  /*0010*/  S2R R0, SR_CTAID.X ;  /* 0x0000000000007919 */ /* 0x000e6e0000002500 */
[----:B------:R-:W2:Y:S01]  /*0020*/  LDC.64 R8, c[0x0][0x218] ;  /* 0x00008600ff087b82 */ /* 0x000ea20000000a00 */
[----:B------:R-:W-:Y:S01]  /*0030*/  ULDC.64 UR6, c[0x0][0x208] ;  /* 0x0000820000067ab9 */ /* 0x000fe20000000a00 */
[----:B------:R-:W3:Y:S01]  /*0040*/  S2R R13, SR_TID.X ;  /* 0x00000000000d7919 */ /* 0x000ee20000002100 */
[----:B-1----:R-:W-:-:S02]  /*0050*/  SHF.R.S32.HI R3, RZ, 0x1f, R0 ;  /* 0x0000001fff037819 */ /* 0x002fc40000011400 */
[----:B------:R-:W-:Y:S02]  /*0060*/  ISETP.GE.AND P0, PT, R0, 0x400, PT ;  /* 0x000004000000780c */ /* 0x000fe40003f06270 */
[----:B------:R-:W-:Y:S02]  /*0070*/  LEA.HI R4, R3, R0, RZ, 0x6 ;  /* 0x0000000003047211 */ /* 0x000fe400078f30ff */
[----:B---3--:R-:W-:Y:S02]  /*0080*/  LOP3.LUT R3, R13, 0x3f, RZ, 0xc0, !PT ;  /* 0x0000003f0d037812 */ /* 0x008fe400078ec0ff */
[C---:B------:R-:W-:Y:S01]  /*0090*/  LOP3.LUT R5, R4.reuse, 0x1ffffc0, RZ, 0xc0, !PT ;  /* 0x01ffffc004057812 */ /* 0x040fe200078ec0ff */
[----:B------:R-:W-:-:S04]  /*00a0*/  IMAD.SHL.U32 R6, R4, 0x80, RZ ;  /* 0x0000008004067824 */ /* 0x000fc800078e00ff */
[----:B------:R-:W-:Y:S01]  /*00b0*/  IMAD.IADD R4, R0, 0x1, -R5 ;  /* 0x0000000100047824 */ /* 0x000fe200078e0a05 */
[----:B------:R-:W-:Y:S02]  /*00c0*/  LOP3.LUT R5, R6, 0xffffe000, RZ, 0xc0, !PT ;  /* 0xffffe00006057812 */ /* 0x000fe400078ec0ff */
[----:B------:R-:W1:Y:S01]  /*00d0*/  LDC.64 R6, c[0x0][0x210] ;  /* 0x00008400ff067b82 */ /* 0x000e620000000a00 */
[----:B------:R-:W-:-:S04]  /*00e0*/  IMAD R4, R4, 0x80, R3 ;  /* 0x0000008004047824 */ /* 0x000fc800078e0203 */
[----:B------:R-:W-:-:S04]  /*00f0*/  IMAD.IADD R11, R4, 0x1, R5 ;  /* 0x00000001040b7824 */ /* 0x000fc800078e0205 */
[----:B------:R-:W-:Y:S01]  /*0100*/  VIADD R12, R11, 0x40 ;  /* 0x000000400b0c7836 */ /* 0x000fe20000000000 */
[----:B------:R-:W-:-:S04]  /*0110*/  SHF.R.S32.HI R14, RZ, 0x1f, R11 ;  /* 0x0000001fff0e7819 */ /* 0x000fc8000001140b */
[C---:B------:R-:W-:Y:S02]  /*0120*/  LEA.HI R4, R14.reuse, R11, RZ, 0x6 ;  /* 0x0000000b0e047211 */ /* 0x040fe400078f30ff */
[----:B------:R-:W-:Y:S02]  /*0130*/  LEA.HI R10, R14, R12, RZ, 0x6 ;  /* 0x0000000c0e0a7211 */ /* 0x000fe400078f30ff */
[--C-:B------:R-:W-:Y:S02]  /*0140*/  SHF.R.S32.HI R16, RZ, 0x6, R4.reuse ;  /* 0x00000006ff107819 */ /* 0x100fe40000011404 */
[----:B------:R-:W-:Y:S02]  /*0150*/  SHF.R.S32.HI R15, RZ, 0x1f, R4 ;  /* 0x0000001fff0f7819 */ /* 0x000fe40000011404 */
[----:B------:R-:W3:Y:S01]  /*0160*/  LDC.64 R4, c[0x0][0x220] ;  /* 0x00008800ff047b82 */ /* 0x000ee20000000a00 */
[--C-:B------:R-:W-:Y:S02]  /*0170*/  SHF.R.S32.HI R17, RZ, 0x6, R10.reuse ;  /* 0x00000006ff117819 */ /* 0x100fe4000001140a */
[----:B------:R-:W-:Y:S01]  /*0180*/  SHF.R.S32.HI R18, RZ, 0x1f, R10 ;  /* 0x0000001fff127819 */ /* 0x000fe2000001140a */
[----:B------:R-:W-:Y:S01]  /*0190*/  IMAD.SHL.U32 R10, R3, 0x200, RZ ;  /* 0x00000200030a7824 */ /* 0x000fe200078e00ff */
[----:B------:R-:W-:-:S02]  /*01a0*/  LEA.HI R15, R15, R16, RZ, 0x9 ;  /* 0x000000100f0f7211 */ /* 0x000fc400078f48ff */
[----:B------:R-:W-:Y:S02]  /*01b0*/  LEA.HI R18, R18, R17, RZ, 0x9 ;  /* 0x0000001112127211 */ /* 0x000fe400078f48ff */
[----:B------:R-:W-:Y:S02]  /*01c0*/  LOP3.LUT R19, R15, 0xfffffe00, RZ, 0xc0, !PT ;  /* 0xfffffe000f137812 */ /* 0x000fe400078ec0ff */
[C---:B------:R-:W-:Y:S02]  /*01d0*/  LEA.HI R11, R14.reuse, R11, RZ, 0xf ;  /* 0x0000000b0e0b7211 */ /* 0x040fe400078f78ff */
[----:B------:R-:W-:Y:S01]  /*01e0*/  LEA.HI R15, R14, R12, RZ, 0xf ;  /* 0x0000000c0e0f7211 */ /* 0x000fe200078f78ff */
[----:B------:R-:W-:Y:S01]  /*01f0*/  IMAD.IADD R19, R16, 0x1, -R19 ;  /* 0x0000000110137824 */ /* 0x000fe200078e0a13 */
[----:B------:R-:W-:Y:S01]  /*0200*/  LOP3.LUT R18, R18, 0xfffffe00, RZ, 0xc0, !PT ;  /* 0xfffffe0012127812 */ /* 0x000fe200078ec0ff */
[----:B------:R-:W-:Y:S01]  /*0210*/  IMAD.MOV.U32 R12, RZ, RZ, RZ ;  /* 0x000000ffff0c7224 */ /* 0x000fe200078e00ff */
[----:B------:R-:W-:-:S02]  /*0220*/  LOP3.LUT R14, R10, 0xffff8000, R11, 0xf8, !PT ;  /* 0xffff80000a0e7812 */ /* 0x000fc400078ef80b */
[----:B------:R-:W-:Y:S01]  /*0230*/  LOP3.LUT R15, R10, 0xffff8000, R15, 0xf8, !PT ;  /* 0xffff80000a0f7812 */ /* 0x000fe200078ef80f */
[----:B------:R-:W-:Y:S02]  /*0240*/  IMAD.IADD R18, R17, 0x1, -R18 ;  /* 0x0000000111127824 */ /* 0x000fe400078e0a12 */
[----:B------:R-:W-:Y:S02]  /*0250*/  IMAD.IADD R17, R14, 0x1, R19 ;  /* 0x000000010e117824 */ /* 0x000fe400078e0213 */
[----:B--2---:R-:W-:-:S04]  /*0260*/  IMAD.WIDE R10, R19, 0x4, R8 ;  /* 0x00000004130a7825 */ /* 0x004fc800078e0208 */
[----:B------:R-:W-:Y:S01]  /*0270*/  IMAD.IADD R19, R15, 0x1, R18 ;  /* 0x000000010f137824 */ /* 0x000fe200078e0212 */
[----:B------:R-:W-:Y:S01]  /*0280*/  CS2R R20, SRZ ;  /* 0x0000000000147805 */ /* 0x000fe2000001ff00 */
[C---:B-1----:R-:W-:Y:S01]  /*0290*/  IMAD.WIDE R14, R17.reuse, 0x4, R6 ;  /* 0x00000004110e7825 */ /* 0x042fe200078e0206 */
[----:B------:R-:W2:Y:S03]  /*02a0*/  @!P0 LDG.E.EL R12, desc[UR6][R10.64] ;  /* 0x000000060a0c8981 */ /* 0x000ea6000c2e1900 */
[----:B---3--:R-:W-:-:S04]  /*02b0*/  IMAD.WIDE R16, R17, 0x4, R4 ;  /* 0x0000000411107825 */ /* 0x008fc800078e0204 */
[----:B------:R-:W-:Y:S01]  /*02c0*/  IMAD.WIDE R8, R18, 0x4, R8 ;  /* 0x0000000412087825 */ /* 0x000fe200078e0208 */
[----:B------:R-:W3:Y:S03]  /*02d0*/  @!P0 LDG.E.EL R21, desc[UR6][R16.64] ;  /* 0x0000000610158981 */ /* 0x000ee6000c2e1900 */
[C---:B------:R-:W-:Y:S01]  /*02e0*/  IMAD.WIDE R6, R19.reuse, 0x4, R6 ;  /* 0x0000000413067825 */ /* 0x040fe200078e0206 */
[----:B------:R-:W4:Y:S03]  /*02f0*/  @!P0 LDG.E.EL R20, desc[UR6][R8.64] ;  /* 0x0000000608148981 */ /* 0x000f26000c2e1900 */
[----:B------:R-:W-:Y:S01]  /*0300*/  IMAD.WIDE R4, R19, 0x4, R4 ;  /* 0x0000000413047825 */ /* 0x000fe200078e0204 */
[----:B------:R-:W-:-:S03]  /*0310*/  CS2R R18, SRZ ;  /* 0x0000000000127805 */ /* 0x000fc6000001ff00 */
[----:B------:R-:W-:-:S03]  /*0320*/  IMAD.MOV.U32 R22, RZ, RZ, RZ ;  /* 0x000000ffff167224 */ /* 0x000fc600078e00ff */
[----:B------:R-:W5:Y:S04]  /*0330*/  @!P0 LDG.E.EL R18, desc[UR6][R14.64] ;  /* 0x000000060e128981 */ /* 0x000f68000c2e1900 */
[----:B------:R-:W5:Y:S04]  /*0340*/  @!P0 LDG.E.EL R19, desc[UR6][R6.64] ;  /* 0x0000000606138981 */ /* 0x000f68000c2e1900 */
[----:B------:R1:W5:Y:S01]  /*0350*/  @!P0 LDG.E.EL R22, desc[UR6][R4.64] ;  /* 0x0000000604168981 */ /* 0x000362000c2e1900 */
[----:B------:R-:W1:Y:S01]  /*0360*/  S2UR UR5, SR_CgaCtaId ;  /* 0x00000000000579c3 */ /* 0x000e620000008800 */
[----:B------:R-:W-:-:S02]  /*0370*/  UMOV UR4, 0x400 ;  /* 0x0000040000047882 */ /* 0x000fc40000000000 */
[----:B01----:R-:W-:Y:S01]  /*0380*/  UPRMT UR4, UR5, 0x654, UR4 ;  /* 0x0000065405047896 */ /* 0x003fe20008000004 */
[----:B--2---:R-:W-:Y:S02]  /*0390*/  SEL R11, R12, RZ, !P0 ;  /* 0x000000ff0c0b7207 */ /* 0x004fe40004000000 */
[----:B---3--:R-:W-:Y:S02]  /*03a0*/  SEL R10, R21, RZ, !P0 ;  /* 0x000000ff150a7207 */ /* 0x008fe40004000000 */
[----:B----4-:R-:W-:-:S03]  /*03b0*/  SEL R20, R20, RZ, !P0 ;  /* 0x000000ff14147207 */ /* 0x010fc60004000000 */
[C---:B------:R-:W-:Y:S01]  /*03c0*/  FADD R4, R11.reuse, R10 ;  /* 0x0000000a0b047221 */ /* 0x040fe20000000000 */
[----:B------:R-:W-:Y:S02]  /*03d0*/  FSETP.GEU.AND P4, PT, R11, -R10, PT ;  /* 0x8000000a0b00720b */ /* 0x000fe40003f8e000 */
[----:B-----5:R-:W-:Y:S02]  /*03e0*/  SEL R18, R18, RZ, !P0 ;  /* 0x000000ff12127207 */ /* 0x020fe40004000000 */
[----:B------:R-:W-:Y:S02]  /*03f0*/  SEL R19, R19, RZ, !P0 ;  /* 0x000000ff13137207 */ /* 0x000fe40004000000 */
[----:B------:R-:W-:Y:S01]  /*0400*/  SEL R22, R22, RZ, !P0 ;  /* 0x000000ff16167207 */ /* 0x000fe20004000000 */
[C---:B------:R-:W-:Y:S02]  /*0410*/  FADD R8, R18.reuse, R11 ;  /* 0x0000000b12087221 */ /* 0x040fe40000000000 */
[C---:B------:R-:W-:Y:S01]  /*0420*/  FADD R6, R19.reuse, R20 ;  /* 0x0000001413067221 */ /* 0x040fe20000000000 */
[----:B------:R-:W-:Y:S01]  /*0430*/  FSETP.GEU.AND P2, PT, R18, -R11, PT ;  /* 0x8000000b1200720b */ /* 0x000fe20003f4e000 */
[----:B------:R-:W-:Y:S01]  /*0440*/  FADD R5, R20, R22 ;  /* 0x0000001614057221 */ /* 0x000fe20000000000 */
[----:B------:R-:W-:-:S02]  /*0450*/  FSETP.GEU.AND P1, PT, R19, -R20, PT ;  /* 0x800000141300720b */ /* 0x000fc40003f2e000 */
[----:B------:R-:W-:Y:S02]  /*0460*/  FSETP.GEU.AND P3, PT, R20, -R22, PT ;  /* 0x800000161400720b */ /* 0x000fe40003f6e000 */
[----:B------:R-:W-:Y:S02]  /*0470*/  FSEL R8, R8, RZ, P2 ;  /* 0x000000ff08087208 */ /* 0x000fe40001000000 */
[----:B------:R-:W-:Y:S02]  /*0480*/  FSEL R6, R6, RZ, P1 ;  /* 0x000000ff06067208 */ /* 0x000fe40000800000 */
[----:B------:R-:W-:Y:S02]  /*0490*/  FSEL R7, R4, RZ, P4 ;  /* 0x000000ff04077208 */ /* 0x000fe40002000000 */
[----:B------:R-:W-:-:S03]  /*04a0*/  FSEL R5, R5, RZ, P3 ;  /* 0x000000ff05057208 */ /* 0x000fc60001800000 */
[----:B------:R-:W-:Y:S02]  /*04b0*/  FADD R8, R8, -R7 ;  /* 0x8000000708087221 */ /* 0x000fe40000000000 */
[----:B------:R-:W-:-:S04]  /*04c0*/  FADD R5, R6, -R5 ;  /* 0x8000000506057221 */ /* 0x000fc80000000000 */
[----:B------:R-:W-:-:S05]  /*04d0*/  FADD R5, |R5|, |R8| ;  /* 0x4000000805057221 */ /* 0x000fca0000000200 */
[----:B------:R-:W-:-:S05]  /*04e0*/  FSEL R5, R5, RZ, !P0 ;  /* 0x000000ff05057208 */ /* 0x000fca0004000000 */
[----:B------:R-:W0:Y:S02]  /*04f0*/  SHFL.BFLY PT, R4, R5, 0x10, 0x1f ;  /* 0x0e001f0005047f89 */ /* 0x000e2400000e0000 */
[----:B0-----:R-:W-:-:S05]  /*0500*/  FADD R4, R5, R4 ;  /* 0x0000000405047221 */ /* 0x001fca0000000000 */
[----:B------:R-:W0:Y:S02]  /*0510*/  SHFL.BFLY PT, R7, R4, 0x8, 0x1f ;  /* 0x0d001f0004077f89 */ /* 0x000e2400000e0000 */
[----:B0-----:R-:W-:-:S05]  /*0520*/  FADD R7, R4, R7 ;  /* 0x0000000704077221 */ /* 0x001fca0000000000 */
[----:B------:R-:W0:Y:S02]  /*0530*/  SHFL.BFLY PT, R6, R7, 0x4, 0x1f ;  /* 0x0c801f0007067f89 */ /* 0x000e2400000e0000 */
[----:B0-----:R-:W-:-:S05]  /*0540*/  FADD R6, R7, R6 ;  /* 0x0000000607067221 */ /* 0x001fca0000000000 */
[----:B------:R-:W0:Y:S01]  /*0550*/  SHFL.BFLY PT, R9, R6, 0x2, 0x1f ;  /* 0x0c401f0006097f89 */ /* 0x000e2200000e0000 */
[----:B------:R-:W-:Y:S01]  /*0560*/  LOP3.LUT P1, RZ, R13, 0x1f, RZ, 0xc0, !PT ;  /* 0x0000001f0dff7812 */ /* 0x000fe2000782c0ff */
[----:B0-----:R-:W-:-:S05]  /*0570*/  FADD R9, R6, R9 ;  /* 0x0000000906097221 */ /* 0x001fca0000000000 */
[----:B------:R-:W0:Y:S01]  /*0580*/  SHFL.BFLY PT, R8, R9, 0x1, 0x1f ;  /* 0x0c201f0009087f89 */ /* 0x000e2200000e0000 */
[----:B------:R-:W-:-:S04]  /*0590*/  SHF.R.U32.HI R4, RZ, 0x3, R13 ;  /* 0x00000003ff047819 */ /* 0x000fc8000001160d */
[----:B------:R-:W-:Y:S02]  /*05a0*/  LOP3.LUT R4, R4, 0x4, RZ, 0xc0, !PT ;  /* 0x0000000404047812 */ /* 0x000fe400078ec0ff */
[----:B------:R-:W-:Y:S01]  /*05b0*/  ISETP.GE.AND P2, PT, R13, 0x2, PT ;  /* 0x000000020d00780c */ /* 0x000fe20003f46270 */
[----:B0-----:R-:W-:-:S05]  /*05c0*/  FADD R11, R9, R8 ;  /* 0x00000008090b7221 */ /* 0x001fca0000000000 */
[----:B------:R-:W-:Y:S01]  /*05d0*/  @!P1 STS [R4+UR4], R11 ;  /* 0x0000000b04009988 */ /* 0x000fe20008000804 */
[C---:B------:R-:W-:Y:S01]  /*05e0*/  LEA R5, R13.reuse, UR4, 0x2 ;  /* 0x000000040d057c11 */ /* 0x040fe2000f8e10ff */
[----:B------:R-:W-:Y:S06]  /*05f0*/  BAR.SYNC.DEFER_BLOCKING 0x0 ;  /* 0x0000000000007b1d */ /* 0x000fec0000010000 */
[----:B------:R-:W0:Y:S01]  /*0600*/  @!P2 LDS R2, [R5] ;  /* 0x000000000502a984 */ /* 0x000e220000000800 */
[----:B------:R-:W-:-:S04]  /*0610*/  LOP3.LUT R6, R13, 0x1, RZ, 0xc0, !PT ;  /* 0x000000010d067812 */ /* 0x000fc800078ec0ff */
[----:B------:R-:W-:-:S04]  /*0620*/  ISETP.NE.U32.AND P1, PT, R6, 0x1, PT ;  /* 0x000000010600780c */ /* 0x000fc80003f25070 */
[----:B------:R-:W-:Y:S01]  /*0630*/  ISETP.LT.AND P1, PT, R13, 0x2, P1 ;  /* 0x000000020d00780c */ /* 0x000fe20000f21270 */
[----:B0-----:R-:W0:Y:S01]  /*0640*/  SHFL.BFLY PT, R7, R2, 0x1, 0x1f ;  /* 0x0c201f0002077f89 */ /* 0x001e2200000e0000 */
[----:B------:R-:W-:Y:S01]  /*0650*/  ISETP.EQ.AND P0, PT, R3, RZ, !P0 ;  /* 0x000000ff0300720c */ /* 0x000fe20004702270 */
[----:B0-----:R-:W-:-:S10]  /*0660*/  FADD R6, R2, R7 ;  /* 0x0000000702067221 */ /* 0x001fd40000000000 */
[----:B------:R0:W-:Y:S01]  /*0670*/  @P1 STS [R5], R6 ;  /* 0x0000000605001388 */ /* 0x0001e20000000800 */
[----:B------:R-:W-:Y:S06]  /*0680*/  BAR.SYNC.DEFER_BLOCKING 0x0 ;  /* 0x0000000000007b1d */ /* 0x000fec0000010000 */
[----:B0-----:R-:W-:Y:S05]  /*0690*/  @!P0 EXIT ;  /* 0x000000000000894d */ /* 0x001fea0003800000 */
[----:B------:R-:W0:Y:S01]  /*06a0*/  LDS R5, [UR4] ;  /* 0x00000004ff057984 */ /* 0x000e220008000800 */
[----:B------:R-:W1:Y:S02]  /*06b0*/  LDC.64 R2, c[0x0][0x228] ;  /* 0x00008a00ff027b82 */ /* 0x000e640000000a00 */
[----:B-1----:R-:W-:-:S05]  /*06c0*/  IMAD.WIDE R2, R0, 0x4, R2 ;  /* 0x0000000400027825 */ /* 0x002fca00078e0202 */
[----:B0-----:R-:W-:Y:S01]  /*06d0*/  STG.E desc[UR6][R2.64], R5 ;  /* 0x0000000502007986 */ /* 0x001fe2000c101906 */
[----:B------:R-:W-:Y:S05]  /*06e0*/  EXIT ;  /* 0x000000000000794d */ /* 0x000fea0003800000 */
.L_x_0:
[----:B------:R-:W-:-:S00]  /*06f0*/  BRA `(.L_x_0) ;  /* 0xfffffffc00fc7947 */ /* 0x000fc0000383ffff */
[----:B------:R-:W-:-:S00]  /*0700*/  NOP ;  /* 0x0000000000007918 */ /* 0x000fc00000000000 */
[----:B------:R-:W-:-:S00]  /*0710*/  NOP ;  /* 0x0000000000007918 */ /* 0x000fc00000000000 */
[----:B------:R-:W-:-:S00]  /*0720*/  NOP ;  /* 0x0000000000007918 */ /* 0x000fc00000000000 */
[----:B------:R-:W-:-:S00]  /*0730*/  NOP ;  /* 0x0000000000007918 */ /* 0x000fc00000000000 */
[----:B------:R-:W-:-:S00]  /*0740*/  NOP ;  /* 0x0000000000007918 */ /* 0x000fc00000000000 */
[----:B------:R-:W-:-:S00]  /*0750*/  NOP ;  /* 0x0000000000007918 */ /* 0x000fc00000000000 */
[----:B------:R-:W-:-:S00]  /*0760*/  NOP ;  /* 0x0000000000007918 */ /* 0x000fc00000000000 */
[----:B------:R-:W-:-:S00]  /*0770*/  NOP ;  /* 0x0000000000007918 */ /* 0x000fc00000000000 */
.L_x_1:


//--------------------- .nv.shared.triton_per_fused_abs_convolution_max_pool2d_with_indices_mean_relu_sub_16 --------------------------
	.section	.nv.shared.triton_per_fused_abs_convolution_max_pool2d_with_indices_mean_relu_sub_16,"aw",@nobits
	.sectionflags	@""
	.align	16
	.zero		1024


//--------------------- .nv.constant0.triton_per_fused_abs_convolution_max_pool2d_with_indices_mean_relu_sub_16 --------------------------
	.section	.nv.constant0.triton_per_fused_abs_convolution_max_pool2d_with_indices_mean_relu_sub_16,"a",@progbits
	.sectionflags	@""
	.align	4
.nv.constant0.triton_per_fused_abs_convolution_max_pool2d_with_indices_mean_relu_sub_16:
	.zero		568
